	.headerflags	@"EF_CUDA_TEXMODE_UNIFIED EF_CUDA_64BIT_ADDRESS EF_CUDA_ACCELERATORS EF_CUDA_SM90 EF_CUDA_VIRTUAL_SM(EF_CUDA_SM90)"
	.elftype	@"ET_EXEC"


//--------------------- .nv.info                  --------------------------
	.section	.nv.info,"",@"SHT_CUDA_INFO"
	.align	4


	//----- nvinfo : EIATTR_REGCOUNT
	.align		4
        /*0000*/ 	.byte	0x04, 0x2f
        /*0002*/ 	.short	(.L_1 - .L_0)
	.align		4
.L_0:
        /*0004*/ 	.word	index@(triton_poi_fused_cat_79)
        /*0008*/ 	.word	0x0000000e


	//----- nvinfo : EIATTR_MIN_STACK_SIZE
	.align		4
.L_1:
        /*000c*/ 	.byte	0x04, 0x12
        /*000e*/ 	.short	(.L_3 - .L_2)
	.align		4
.L_2:
        /*0010*/ 	.word	index@(triton_poi_fused_cat_79)
        /*0014*/ 	.word	0x00000000


	//----- nvinfo : EIATTR_FRAME_SIZE
	.align		4
.L_3:
        /*0018*/ 	.byte	0x04, 0x11
        /*001a*/ 	.short	(.L_5 - .L_4)
	.align		4
.L_4:
        /*001c*/ 	.word	index@(triton_poi_fused_cat_79)
        /*0020*/ 	.word	0x00000000


	//----- nvinfo : EIATTR_MIN_STACK_SIZE
	.align		4
.L_5:
        /*0024*/ 	.byte	0x04, 0x12
        /*0026*/ 	.short	(.L_7 - .L_6)
	.align		4
.L_6:
        /*0028*/ 	.word	index@(triton_poi_fused_cat_79)
        /*002c*/ 	.word	0x00000000
.L_7:


//--------------------- .nv.info.triton_poi_fused_cat_79 --------------------------
	.section	.nv.info.triton_poi_fused_cat_79,"",@"SHT_CUDA_INFO"
	.sectionflags	@""
	.align	4


	//----- nvinfo : EIATTR_CUDA_API_VERSION
	.align		4
        /*0000*/ 	.byte	0x04, 0x37
        /*0002*/ 	.short	(.L_9 - .L_8)
.L_8:
        /*0004*/ 	.word	0x0000007c


	//----- nvinfo : EIATTR_KPARAM_INFO
	.align		4
.L_9:
        /*0008*/ 	.byte	0x04, 0x17
        /*000a*/ 	.short	(.L_11 - .L_10)
.L_10:
        /*000c*/ 	.word	0x00000000
        /*0010*/ 	.short	0x0003
        /*0012*/ 	.short	0x0018
        /*0014*/ 	.byte	0x00, 0xf0, 0x11, 0x00


	//----- nvinfo : EIATTR_KPARAM_INFO
	.align		4
.L_11:
        /*0018*/ 	.byte	0x04, 0x17
        /*001a*/ 	.short	(.L_13 - .L_12)
.L_12:
        /*001c*/ 	.word	0x00000000
        /*0020*/ 	.short	0x0002
        /*0022*/ 	.short	0x0010
        /*0024*/ 	.byte	0x00, 0xf4, 0x21, 0x00


	//----- nvinfo : EIATTR_KPARAM_INFO
	.align		4
.L_13:
        /*0028*/ 	.byte	0x04, 0x17
        /*002a*/ 	.short	(.L_15 - .L_14)
.L_14:
        /*002c*/ 	.word	0x00000000
        /*0030*/ 	.short	0x0001
        /*0032*/ 	.short	0x0008
        /*0034*/ 	.byte	0x00, 0xf4, 0x21, 0x00


	//----- nvinfo : EIATTR_KPARAM_INFO
	.align		4
.L_15:
        /*0038*/ 	.byte	0x04, 0x17
        /*003a*/ 	.short	(.L_17 - .L_16)
.L_16:
        /*003c*/ 	.word	0x00000000
        /*0040*/ 	.short	0x0000
        /*0042*/ 	.short	0x0000
        /*0044*/ 	.byte	0x00, 0xf4, 0x21, 0x00


	//----- nvinfo : EIATTR_SPARSE_MMA_MASK
	.align		4
.L_17:
        /*0048*/ 	.byte	0x03, 0x50
        /*004a*/ 	.short	0x0000


	//----- nvinfo : EIATTR_MAXREG_COUNT
	.align		4
        /*004c*/ 	.byte	0x03, 0x1b
        /*004e*/ 	.short	0x00ff


	//----- nvinfo : EIATTR_EXIT_INSTR_OFFSETS
	.align		4
        /*0050*/ 	.byte	0x04, 0x1c
        /*0052*/ 	.short	(.L_19 - .L_18)


	//   ....[0]....
.L_18:
        /*0054*/ 	.word	0x00000150


	//----- nvinfo : EIATTR_REQNTID
	.align		4
.L_19:
        /*0058*/ 	.byte	0x04, 0x10
        /*005a*/ 	.short	(.L_21 - .L_20)
.L_20:
        /*005c*/ 	.word	0x00000080
        /*0060*/ 	.word	0x00000001
        /*0064*/ 	.word	0x00000001


	//----- nvinfo : EIATTR_CBANK_PARAM_SIZE
	.align		4
.L_21:
        /*0068*/ 	.byte	0x03, 0x19
        /*006a*/ 	.short	0x001c


	//----- nvinfo : EIATTR_PARAM_CBANK
	.align		4
        /*006c*/ 	.byte	0x04, 0x0a
        /*006e*/ 	.short	(.L_23 - .L_22)
	.align		4
.L_22:
        /*0070*/ 	.word	index@(.nv.constant0.triton_poi_fused_cat_79)
        /*0074*/ 	.short	0x0210
        /*0076*/ 	.short	0x001c


	//----- nvinfo : EIATTR_SW_WAR
	.align		4
.L_23:
        /*0078*/ 	.byte	0x04, 0x36
        /*007a*/ 	.short	(.L_25 - .L_24)
.L_24:
        /*007c*/ 	.word	0x00000008
.L_25:


//--------------------- .nv.callgraph             --------------------------
	.section	.nv.callgraph,"",@"SHT_CUDA_CALLGRAPH"
	.align	4
	.sectionentsize	8
	.align		4
        /*0000*/ 	.word	0x00000000
	.align		4
        /*0004*/ 	.word	0xffffffff
	.align		4
        /*0008*/ 	.word	0x00000000
	.align		4
        /*000c*/ 	.word	0xfffffffe
	.align		4
        /*0010*/ 	.word	0x00000000
	.align		4
        /*0014*/ 	.word	0xfffffffd
	.align		4
        /*0018*/ 	.word	0x00000000
	.align		4
        /*001c*/ 	.word	0xfffffffc


//--------------------- .text.triton_poi_fused_cat_79 --------------------------
	.section	.text.triton_poi_fused_cat_79,"ax",@progbits
	.align	128
        .global         triton_poi_fused_cat_79
        .type           triton_poi_fused_cat_79,@function
        .size           triton_poi_fused_cat_79,(.L_x_1 - triton_poi_fused_cat_79)
        .other          triton_poi_fused_cat_79,@"STO_CUDA_ENTRY STV_DEFAULT"
triton_poi_fused_cat_79:
.text.triton_poi_fused_cat_79:
[----:B------:R-:W-:Y:S01]  /*0000*/  LDC R1, c[0x0][0x28] ;  /* 0x00000a00ff017b82 */ /* 0x000fe20000000800 */
[----:B------:R-:W1:Y:S07]  /*0010*/  S2R R0, SR_TID.X ;  /* 0x0000000000007919 */ /* 0x000e6e0000002100 */
[----:B------:R-:W2:Y:S01]  /*0020*/  LDC.64 R2, c[0x0][0x210] ;  /* 0x00008400ff027b82 */ /* 0x000ea20000000a00 */
[----:B------:R-:W-:Y:S01]  /*0030*/  ULDC.64 UR4, c[0x0][0x208] ;  /* 0x0000820000047ab9 */ /* 0x000fe20000000a00 */
[----:B------:R-:W3:Y:S06]  /*0040*/  S2R R9, SR_CTAID.X ;  /* 0x0000000000097919 */ /* 0x000eec0000002500 */
[----:B------:R-:W4:Y:S08]  /*0050*/  LDC.64 R4, c[0x0][0x218] ;  /* 0x00008600ff047b82 */ /* 0x000f300000000a00 */
[----:B------:R-:W5:Y:S01]  /*0060*/  LDC.64 R6, c[0x0][0x220] ;  /* 0x00008800ff067b82 */ /* 0x000f620000000a00 */
[----:B-1----:R-:W-:-:S04]  /*0070*/  LOP3.LUT R0, R0, 0x7f, RZ, 0xc0, !PT ;  /* 0x0000007f00007812 */ /* 0x002fc800078ec0ff */
[----:B---3--:R-:W-:-:S05]  /*0080*/  LEA R9, R9, R0, 0x7 ;  /* 0x0000000009097211 */ /* 0x008fca00078e38ff */
[----:B--2---:R-:W-:-:S06]  /*0090*/  IMAD.WIDE R2, R9, 0x4, R2 ;  /* 0x0000000409027825 */ /* 0x004fcc00078e0202 */
[----:B------:R-:W2:Y:S01]  /*00a0*/  LDG.E R3, desc[UR4][R2.64] ;  /* 0x0000000402037981 */ /* 0x000ea2000c1e1900 */
[----:B------:R-:W-:-:S05]  /*00b0*/  IMAD.HI R0, R9, 0x2aaaaaab, RZ ;  /* 0x2aaaaaab09007827 */ /* 0x000fca00078e02ff */
[----:B------:R-:W-:-:S04]  /*00c0*/  SHF.R.U32.HI R11, RZ, 0x1f, R0 ;  /* 0x0000001fff0b7819 */ /* 0x000fc80000011600 */
[----:B------:R-:W-:-:S05]  /*00d0*/  LEA.HI.SX32 R0, R0, R11, 0x17 ;  /* 0x0000000b00007211 */ /* 0x000fca00078fbaff */
[----:B------:R-:W-:-:S04]  /*00e0*/  IMAD R9, R0, -0xc00, R9 ;  /* 0xfffff40000097824 */ /* 0x000fc800078e0209 */
[----:B------:R-:W-:-:S04]  /*00f0*/  IMAD R9, R0, 0x14a00, R9 ;  /* 0x00014a0000097824 */ /* 0x000fc800078e0209 */
[----:B------:R-:W-:Y:S02]  /*0100*/  IMAD R11, R0, 0xc00, R9 ;  /* 0x00000c00000b7824 */ /* 0x000fe400078e0209 */
[----:B----4-:R-:W-:-:S04]  /*0110*/  IMAD.WIDE R4, R9, 0x4, R4 ;  /* 0x0000000409047825 */ /* 0x010fc800078e0204 */
[----:B-----5:R-:W-:Y:S01]  /*0120*/  IMAD.WIDE R6, R11, 0x4, R6 ;  /* 0x000000040b067825 */ /* 0x020fe200078e0206 */
[----:B--2---:R-:W-:Y:S04]  /*0130*/  STG.E desc[UR4][R4.64], R3 ;  /* 0x0000000304007986 */ /* 0x004fe8000c101904 */
[----:B------:R-:W-:Y:S01]  /*0140*/  STG.E desc[UR4][R6.64], R3 ;  /* 0x0000000306007986 */ /* 0x000fe2000c101904 */
[----:B------:R-:W-:Y:S05]  /*0150*/  EXIT ;  /* 0x000000000000794d */ /* 0x000fea0003800000 */
.L_x_0:
[----:B------:R-:W-:-:S00]  /*0160*/  BRA `(.L_x_0) ;  /* 0xfffffffc00fc7947 */ /* 0x000fc0000383ffff */
[----:B------:R-:W-:-:S00]  /*0170*/  NOP ;  /* 0x0000000000007918 */ /* 0x000fc00000000000 */
        /* <DEDUP_REMOVED lines=8> */
.L_x_1:


//--------------------- .nv.constant0.triton_poi_fused_cat_79 --------------------------
	.section	.nv.constant0.triton_poi_fused_cat_79,"a",@progbits
	.sectionflags	@""
	.align	4
.nv.constant0.triton_poi_fused_cat_79:
	.zero		556
